	.headerflags	@"EF_CUDA_TEXMODE_UNIFIED EF_CUDA_64BIT_ADDRESS EF_CUDA_ACCELERATORS EF_CUDA_SM90 EF_CUDA_VIRTUAL_SM(EF_CUDA_SM90)"
	.elftype	@"ET_EXEC"


//--------------------- .nv.info                  --------------------------
	.section	.nv.info,"",@"SHT_CUDA_INFO"
	.align	4


	//----- nvinfo : EIATTR_REGCOUNT
	.align		4
        /*0000*/ 	.byte	0x04, 0x2f
        /*0002*/ 	.short	(.L_1 - .L_0)
	.align		4
.L_0:
        /*0004*/ 	.word	index@(triton_poi_fused_convolution_relu_7)
        /*0008*/ 	.word	0x0000000c


	//----- nvinfo : EIATTR_MIN_STACK_SIZE
	.align		4
.L_1:
        /*000c*/ 	.byte	0x04, 0x12
        /*000e*/ 	.short	(.L_3 - .L_2)
	.align		4
.L_2:
        /*0010*/ 	.word	index@(triton_poi_fused_convolution_relu_7)
        /*0014*/ 	.word	0x00000000


	//----- nvinfo : EIATTR_FRAME_SIZE
	.align		4
.L_3:
        /*0018*/ 	.byte	0x04, 0x11
        /*001a*/ 	.short	(.L_5 - .L_4)
	.align		4
.L_4:
        /*001c*/ 	.word	index@(triton_poi_fused_convolution_relu_7)
        /*0020*/ 	.word	0x00000000


	//----- nvinfo : EIATTR_MIN_STACK_SIZE
	.align		4
.L_5:
        /*0024*/ 	.byte	0x04, 0x12
        /*0026*/ 	.short	(.L_7 - .L_6)
	.align		4
.L_6:
        /*0028*/ 	.word	index@(triton_poi_fused_convolution_relu_7)
        /*002c*/ 	.word	0x00000000
.L_7:


//--------------------- .nv.info.triton_poi_fused_convolution_relu_7 --------------------------
	.section	.nv.info.triton_poi_fused_convolution_relu_7,"",@"SHT_CUDA_INFO"
	.sectionflags	@""
	.align	4


	//----- nvinfo : EIATTR_CUDA_API_VERSION
	.align		4
        /*0000*/ 	.byte	0x04, 0x37
        /*0002*/ 	.short	(.L_9 - .L_8)
.L_8:
        /*0004*/ 	.word	0x0000007c


	//----- nvinfo : EIATTR_KPARAM_INFO
	.align		4
.L_9:
        /*0008*/ 	.byte	0x04, 0x17
        /*000a*/ 	.short	(.L_11 - .L_10)
.L_10:
        /*000c*/ 	.word	0x00000000
        /*0010*/ 	.short	0x0002
        /*0012*/ 	.short	0x0010
        /*0014*/ 	.byte	0x00, 0xf0, 0x11, 0x00


	//----- nvinfo : EIATTR_KPARAM_INFO
	.align		4
.L_11:
        /*0018*/ 	.byte	0x04, 0x17
        /*001a*/ 	.short	(.L_13 - .L_12)
.L_12:
        /*001c*/ 	.word	0x00000000
        /*0020*/ 	.short	0x0001
        /*0022*/ 	.short	0x0008
        /*0024*/ 	.byte	0x00, 0xf4, 0x21, 0x00


	//----- nvinfo : EIATTR_KPARAM_INFO
	.align		4
.L_13:
        /*0028*/ 	.byte	0x04, 0x17
        /*002a*/ 	.short	(.L_15 - .L_14)
.L_14:
        /*002c*/ 	.word	0x00000000
        /*0030*/ 	.short	0x0000
        /*0032*/ 	.short	0x0000
        /*0034*/ 	.byte	0x00, 0xf4, 0x21, 0x00


	//----- nvinfo : EIATTR_SPARSE_MMA_MASK
	.align		4
.L_15:
        /*0038*/ 	.byte	0x03, 0x50
        /*003a*/ 	.short	0x0000


	//----- nvinfo : EIATTR_MAXREG_COUNT
	.align		4
        /*003c*/ 	.byte	0x03, 0x1b
        /*003e*/ 	.short	0x00ff


	//----- nvinfo : EIATTR_EXIT_INSTR_OFFSETS
	.align		4
        /*0040*/ 	.byte	0x04, 0x1c
        /*0042*/ 	.short	(.L_17 - .L_16)


	//   ....[0]....
.L_16:
        /*0044*/ 	.word	0x00000150


	//----- nvinfo : EIATTR_REQNTID
	.align		4
.L_17:
        /*0048*/ 	.byte	0x04, 0x10
        /*004a*/ 	.short	(.L_19 - .L_18)
.L_18:
        /*004c*/ 	.word	0x00000080
        /*0050*/ 	.word	0x00000001
        /*0054*/ 	.word	0x00000001


	//----- nvinfo : EIATTR_CBANK_PARAM_SIZE
	.align		4
.L_19:
        /*0058*/ 	.byte	0x03, 0x19
        /*005a*/ 	.short	0x0014


	//----- nvinfo : EIATTR_PARAM_CBANK
	.align		4
        /*005c*/ 	.byte	0x04, 0x0a
        /*005e*/ 	.short	(.L_21 - .L_20)
	.align		4
.L_20:
        /*0060*/ 	.word	index@(.nv.constant0.triton_poi_fused_convolution_relu_7)
        /*0064*/ 	.short	0x0210
        /*0066*/ 	.short	0x0014


	//----- nvinfo : EIATTR_SW_WAR
	.align		4
.L_21:
        /*0068*/ 	.byte	0x04, 0x36
        /*006a*/ 	.short	(.L_23 - .L_22)
.L_22:
        /*006c*/ 	.word	0x00000008
.L_23:


//--------------------- .nv.callgraph             --------------------------
	.section	.nv.callgraph,"",@"SHT_CUDA_CALLGRAPH"
	.align	4
	.sectionentsize	8
	.align		4
        /*0000*/ 	.word	0x00000000
	.align		4
        /*0004*/ 	.word	0xffffffff
	.align		4
        /*0008*/ 	.word	0x00000000
	.align		4
        /*000c*/ 	.word	0xfffffffe
	.align		4
        /*0010*/ 	.word	0x00000000
	.align		4
        /*0014*/ 	.word	0xfffffffd
	.align		4
        /*0018*/ 	.word	0x00000000
	.align		4
        /*001c*/ 	.word	0xfffffffc


//--------------------- .text.triton_poi_fused_convolution_relu_7 --------------------------
	.section	.text.triton_poi_fused_convolution_relu_7,"ax",@progbits
	.align	128
        .global         triton_poi_fused_convolution_relu_7
        .type           triton_poi_fused_convolution_relu_7,@function
        .size           triton_poi_fused_convolution_relu_7,(.L_x_1 - triton_poi_fused_convolution_relu_7)
        .other          triton_poi_fused_convolution_relu_7,@"STO_CUDA_ENTRY STV_DEFAULT"
triton_poi_fused_convolution_relu_7:
.text.triton_poi_fused_convolution_relu_7:
[----:B------:R-:W-:Y:S01]  /*0000*/  LDC R1, c[0x0][0x28] ;  /* 0x00000a00ff017b82 */ /* 0x000fe20000000800 */
[----:B------:R-:W1:Y:S07]  /*0010*/  S2R R0, SR_TID.X ;  /* 0x0000000000007919 */ /* 0x000e6e0000002100 */
[----:B------:R-:W2:Y:S01]  /*0020*/  LDC.64 R4, c[0x0][0x218] ;  /* 0x00008600ff047b82 */ /* 0x000ea20000000a00 */
[----:B------:R-:W-:Y:S01]  /*0030*/  ULDC.64 UR4, c[0x0][0x208] ;  /* 0x0000820000047ab9 */ /* 0x000fe20000000a00 */
[----:B------:R-:W3:Y:S06]  /*0040*/  S2R R7, SR_CTAID.X ;  /* 0x0000000000077919 */ /* 0x000eec0000002500 */
[----:B------:R-:W4:Y:S01]  /*0050*/  LDC.64 R2, c[0x0][0x210] ;  /* 0x00008400ff027b82 */ /* 0x000f220000000a00 */
[----:B-1----:R-:W-:-:S02]  /*0060*/  LOP3.LUT R0, R0, 0x7f, RZ, 0xc0, !PT ;  /* 0x0000007f00007812 */ /* 0x002fc400078ec0ff */
[----:B---3--:R-:W-:-:S03]  /*0070*/  SHF.R.S32.HI R6, RZ, 0x18, R7 ;  /* 0x00000018ff067819 */ /* 0x008fc60000011407 */
[----:B------:R-:W-:Y:S01]  /*0080*/  IMAD R7, R7, 0x80, R0 ;  /* 0x0000008007077824 */ /* 0x000fe200078e0200 */
[----:B------:R-:W-:-:S03]  /*0090*/  SGXT R0, R6, 0x1 ;  /* 0x000000010600781a */ /* 0x000fc60000000200 */
[----:B----4-:R-:W-:Y:S01]  /*00a0*/  IMAD.WIDE R2, R7, 0x4, R2 ;  /* 0x0000000407027825 */ /* 0x010fe200078e0202 */
[----:B------:R-:W-:-:S04]  /*00b0*/  LEA.HI R0, R0, R7, RZ, 0x6 ;  /* 0x0000000700007211 */ /* 0x000fc800078f30ff */
[----:B------:R-:W-:-:S05]  /*00c0*/  LOP3.LUT R0, R0, 0xffffffc0, RZ, 0xc0, !PT ;  /* 0xffffffc000007812 */ /* 0x000fca00078ec0ff */
[----:B------:R-:W-:Y:S02]  /*00d0*/  IMAD.IADD R9, R7, 0x1, -R0 ;  /* 0x0000000107097824 */ /* 0x000fe400078e0a00 */
[----:B------:R-:W3:Y:S02]  /*00e0*/  LDG.E R0, desc[UR4][R2.64] ;  /* 0x0000000402007981 */ /* 0x000ee4000c1e1900 */
[----:B--2---:R-:W-:-:S06]  /*00f0*/  IMAD.WIDE R4, R9, 0x4, R4 ;  /* 0x0000000409047825 */ /* 0x004fcc00078e0204 */
[----:B------:R-:W3:Y:S02]  /*0100*/  LDG.E.EL R5, desc[UR4][R4.64] ;  /* 0x0000000404057981 */ /* 0x000ee4000c2e1900 */
[C---:B---3--:R-:W-:Y:S01]  /*0110*/  FADD R6, R0.reuse, R5 ;  /* 0x0000000500067221 */ /* 0x048fe20000000000 */
[----:B------:R-:W-:-:S04]  /*0120*/  FSETP.GEU.AND P0, PT, R0, -R5, PT ;  /* 0x800000050000720b */ /* 0x000fc80003f0e000 */
[----:B------:R-:W-:-:S05]  /*0130*/  FSEL R7, R6, RZ, P0 ;  /* 0x000000ff06077208 */ /* 0x000fca0000000000 */
[----:B------:R-:W-:Y:S01]  /*0140*/  STG.E desc[UR4][R2.64], R7 ;  /* 0x0000000702007986 */ /* 0x000fe2000c101904 */
[----:B------:R-:W-:Y:S05]  /*0150*/  EXIT ;  /* 0x000000000000794d */ /* 0x000fea0003800000 */
.L_x_0:
[----:B------:R-:W-:-:S00]  /*0160*/  BRA `(.L_x_0) ;  /* 0xfffffffc00fc7947 */ /* 0x000fc0000383ffff */
[----:B------:R-:W-:-:S00]  /*0170*/  NOP ;  /* 0x0000000000007918 */ /* 0x000fc00000000000 */
        /* <DEDUP_REMOVED lines=8> */
.L_x_1:


//--------------------- .nv.constant0.triton_poi_fused_convolution_relu_7 --------------------------
	.section	.nv.constant0.triton_poi_fused_convolution_relu_7,"a",@progbits
	.sectionflags	@""
	.align	4
.nv.constant0.triton_poi_fused_convolution_relu_7:
	.zero		548
